	.headerflags	@"EF_CUDA_TEXMODE_UNIFIED EF_CUDA_64BIT_ADDRESS EF_CUDA_ACCELERATORS EF_CUDA_SM90 EF_CUDA_VIRTUAL_SM(EF_CUDA_SM90)"
	.elftype	@"ET_EXEC"


//--------------------- .nv.info                  --------------------------
	.section	.nv.info,"",@"SHT_CUDA_INFO"
	.align	4


	//----- nvinfo : EIATTR_REGCOUNT
	.align		4
        /*0000*/ 	.byte	0x04, 0x2f
        /*0002*/ 	.short	(.L_3 - .L_2)
	.align		4
.L_2:
        /*0004*/ 	.word	index@(triton_poi_fused__native_batch_norm_legit_no_training_relu_6)
        /*0008*/ 	.word	0x00000020


	//----- nvinfo : EIATTR_MIN_STACK_SIZE
	.align		4
.L_3:
        /*000c*/ 	.byte	0x04, 0x12
        /*000e*/ 	.short	(.L_5 - .L_4)
	.align		4
.L_4:
        /*0010*/ 	.word	index@(triton_poi_fused__native_batch_norm_legit_no_training_relu_6)
        /*0014*/ 	.word	0x00000000


	//----- nvinfo : EIATTR_FRAME_SIZE
	.align		4
.L_5:
        /*0018*/ 	.byte	0x04, 0x11
        /*001a*/ 	.short	(.L_7 - .L_6)
	.align		4
.L_6:
        /*001c*/ 	.word	index@(triton_poi_fused__native_batch_norm_legit_no_training_relu_6)
        /*0020*/ 	.word	0x00000000


	//----- nvinfo : EIATTR_MIN_STACK_SIZE
	.align		4
.L_7:
        /*0024*/ 	.byte	0x04, 0x12
        /*0026*/ 	.short	(.L_9 - .L_8)
	.align		4
.L_8:
        /*0028*/ 	.word	index@(triton_poi_fused__native_batch_norm_legit_no_training_relu_6)
        /*002c*/ 	.word	0x00000000
.L_9:


//--------------------- .nv.info.triton_poi_fused__native_batch_norm_legit_no_training_relu_6 --------------------------
	.section	.nv.info.triton_poi_fused__native_batch_norm_legit_no_training_relu_6,"",@"SHT_CUDA_INFO"
	.sectionflags	@""
	.align	4


	//----- nvinfo : EIATTR_CUDA_API_VERSION
	.align		4
        /*0000*/ 	.byte	0x04, 0x37
        /*0002*/ 	.short	(.L_11 - .L_10)
.L_10:
        /*0004*/ 	.word	0x0000007c


	//----- nvinfo : EIATTR_KPARAM_INFO
	.align		4
.L_11:
        /*0008*/ 	.byte	0x04, 0x17
        /*000a*/ 	.short	(.L_13 - .L_12)
.L_12:
        /*000c*/ 	.word	0x00000000
        /*0010*/ 	.short	0x0006
        /*0012*/ 	.short	0x0030
        /*0014*/ 	.byte	0x00, 0xf0, 0x11, 0x00


	//----- nvinfo : EIATTR_KPARAM_INFO
	.align		4
.L_13:
        /*0018*/ 	.byte	0x04, 0x17
        /*001a*/ 	.short	(.L_15 - .L_14)
.L_14:
        /*001c*/ 	.word	0x00000000
        /*0020*/ 	.short	0x0005
        /*0022*/ 	.short	0x0028
        /*0024*/ 	.byte	0x00, 0xf4, 0x21, 0x00


	//----- nvinfo : EIATTR_KPARAM_INFO
	.align		4
.L_15:
        /*0028*/ 	.byte	0x04, 0x17
        /*002a*/ 	.short	(.L_17 - .L_16)
.L_16:
        /*002c*/ 	.word	0x00000000
        /*0030*/ 	.short	0x0004
        /*0032*/ 	.short	0x0020
        /*0034*/ 	.byte	0x00, 0xf4, 0x21, 0x00


	//----- nvinfo : EIATTR_KPARAM_INFO
	.align		4
.L_17:
        /*0038*/ 	.byte	0x04, 0x17
        /*003a*/ 	.short	(.L_19 - .L_18)
.L_18:
        /*003c*/ 	.word	0x00000000
        /*0040*/ 	.short	0x0003
        /*0042*/ 	.short	0x0018
        /*0044*/ 	.byte	0x00, 0xf4, 0x21, 0x00


	//----- nvinfo : EIATTR_KPARAM_INFO
	.align		4
.L_19:
        /*0048*/ 	.byte	0x04, 0x17
        /*004a*/ 	.short	(.L_21 - .L_20)
.L_20:
        /*004c*/ 	.word	0x00000000
        /*0050*/ 	.short	0x0002
        /*0052*/ 	.short	0x0010
        /*0054*/ 	.byte	0x00, 0xf4, 0x21, 0x00


	//----- nvinfo : EIATTR_KPARAM_INFO
	.align		4
.L_21:
        /*0058*/ 	.byte	0x04, 0x17
        /*005a*/ 	.short	(.L_23 - .L_22)
.L_22:
        /*005c*/ 	.word	0x00000000
        /*0060*/ 	.short	0x0001
        /*0062*/ 	.short	0x0008
        /*0064*/ 	.byte	0x00, 0xf4, 0x21, 0x00


	//----- nvinfo : EIATTR_KPARAM_INFO
	.align		4
.L_23:
        /*0068*/ 	.byte	0x04, 0x17
        /*006a*/ 	.short	(.L_25 - .L_24)
.L_24:
        /*006c*/ 	.word	0x00000000
        /*0070*/ 	.short	0x0000
        /*0072*/ 	.short	0x0000
        /*0074*/ 	.byte	0x00, 0xf4, 0x21, 0x00


	//----- nvinfo : EIATTR_SPARSE_MMA_MASK
	.align		4
.L_25:
        /*0078*/ 	.byte	0x03, 0x50
        /*007a*/ 	.short	0x0000


	//----- nvinfo : EIATTR_MAXREG_COUNT
	.align		4
        /*007c*/ 	.byte	0x03, 0x1b
        /*007e*/ 	.short	0x00ff


	//----- nvinfo : EIATTR_EXIT_INSTR_OFFSETS
	.align		4
        /*0080*/ 	.byte	0x04, 0x1c
        /*0082*/ 	.short	(.L_27 - .L_26)


	//   ....[0]....
.L_26:
        /*0084*/ 	.word	0x00000710


	//----- nvinfo : EIATTR_REQNTID
	.align		4
.L_27:
        /*0088*/ 	.byte	0x04, 0x10
        /*008a*/ 	.short	(.L_29 - .L_28)
.L_28:
        /*008c*/ 	.word	0x00000080
        /*0090*/ 	.word	0x00000001
        /*0094*/ 	.word	0x00000001


	//----- nvinfo : EIATTR_CBANK_PARAM_SIZE
	.align		4
.L_29:
        /*0098*/ 	.byte	0x03, 0x19
        /*009a*/ 	.short	0x0034


	//----- nvinfo : EIATTR_PARAM_CBANK
	.align		4
        /*009c*/ 	.byte	0x04, 0x0a
        /*009e*/ 	.short	(.L_31 - .L_30)
	.align		4
.L_30:
        /*00a0*/ 	.word	index@(.nv.constant0.triton_poi_fused__native_batch_norm_legit_no_training_relu_6)
        /*00a4*/ 	.short	0x0210
        /*00a6*/ 	.short	0x0034


	//----- nvinfo : EIATTR_SW_WAR
	.align		4
.L_31:
        /*00a8*/ 	.byte	0x04, 0x36
        /*00aa*/ 	.short	(.L_33 - .L_32)
.L_32:
        /*00ac*/ 	.word	0x00000008
.L_33:


//--------------------- .nv.callgraph             --------------------------
	.section	.nv.callgraph,"",@"SHT_CUDA_CALLGRAPH"
	.align	4
	.sectionentsize	8
	.align		4
        /*0000*/ 	.word	0x00000000
	.align		4
        /*0004*/ 	.word	0xffffffff
	.align		4
        /*0008*/ 	.word	0x00000000
	.align		4
        /*000c*/ 	.word	0xfffffffe
	.align		4
        /*0010*/ 	.word	0x00000000
	.align		4
        /*0014*/ 	.word	0xfffffffd
	.align		4
        /*0018*/ 	.word	0x00000000
	.align		4
        /*001c*/ 	.word	0xfffffffc


//--------------------- .nv.constant4             --------------------------
	.section	.nv.constant4,"a",@progbits
	.align	8
	.align		8
.nv.constant4:
        /*0000*/ 	.dword	_$_str
	.align		8
        /*0008*/ 	.dword	_$_str_$_2


//--------------------- .text.triton_poi_fused__native_batch_norm_legit_no_training_relu_6 --------------------------
	.section	.text.triton_poi_fused__native_batch_norm_legit_no_training_relu_6,"ax",@progbits
	.align	128
        .global         triton_poi_fused__native_batch_norm_legit_no_training_relu_6
        .type           triton_poi_fused__native_batch_norm_legit_no_training_relu_6,@function
        .size           triton_poi_fused__native_batch_norm_legit_no_training_relu_6,(.L_x_1 - triton_poi_fused__native_batch_norm_legit_no_training_relu_6)
        .other          triton_poi_fused__native_batch_norm_legit_no_training_relu_6,@"STO_CUDA_ENTRY STV_DEFAULT"
triton_poi_fused__native_batch_norm_legit_no_training_relu_6:
.text.triton_poi_fused__native_batch_norm_legit_no_training_relu_6:
[----:B------:R-:W-:Y:S01]  /*0000*/  LDC R1, c[0x0][0x28] ;  /* 0x00000a00ff017b82 */ /* 0x000fe20000000800 */
[----:B------:R-:W1:Y:S07]  /*0010*/  S2R R0, SR_TID.X ;  /* 0x0000000000007919 */ /* 0x000e6e0000002100 */
[----:B------:R-:W2:Y:S01]  /*0020*/  LDC.64 R4, c[0x0][0x220] ;  /* 0x00008800ff047b82 */ /* 0x000ea20000000a00 */
[----:B------:R-:W-:Y:S01]  /*0030*/  ULDC.64 UR4, c[0x0][0x208] ;  /* 0x0000820000047ab9 */ /* 0x000fe20000000a00 */
[----:B------:R-:W3:Y:S06]  /*0040*/  S2R R7, SR_CTAID.X ;  /* 0x0000000000077919 */ /* 0x000eec0000002500 */
[----:B------:R-:W4:Y:S08]  /*0050*/  LDC.64 R12, c[0x0][0x218] ;  /* 0x00008600ff0c7b82 */ /* 0x000f300000000a00 */
[----:B------:R-:W5:Y:S08]  /*0060*/  LDC.64 R22, c[0x0][0x210] ;  /* 0x00008400ff167b82 */ /* 0x000f700000000a00 */
[----:B------:R-:W5:Y:S01]  /*0070*/  LDC.64 R20, c[0x0][0x228] ;  /* 0x00008a00ff147b82 */ /* 0x000f620000000a00 */
[----:B-1----:R-:W-:-:S07]  /*0080*/  SHF.L.U32 R0, R0, 0x2, RZ ;  /* 0x0000000200007819 */ /* 0x002fce00000006ff */
[----:B------:R-:W1:Y:S01]  /*0090*/  LDC.64 R24, c[0x0][0x230] ;  /* 0x00008c00ff187b82 */ /* 0x000e620000000a00 */
[----:B---3--:R-:W-:Y:S02]  /*00a0*/  SHF.R.S32.HI R3, RZ, 0x15, R7 ;  /* 0x00000015ff037819 */ /* 0x008fe40000011407 */
[----:B------:R-:W-:Y:S02]  /*00b0*/  LOP3.LUT R0, R0, 0x1fc, RZ, 0xc0, !PT ;  /* 0x000001fc00007812 */ /* 0x000fe400078ec0ff */
[----:B------:R-:W-:Y:S02]  /*00c0*/  SGXT R3, R3, 0x1 ;  /* 0x000000010303781a */ /* 0x000fe40000000200 */
[----:B------:R-:W-:-:S04]  /*00d0*/  LEA R0, R7, R0, 0xa ;  /* 0x0000000007007211 */ /* 0x000fc800078e50ff */
[----:B------:R-:W-:-:S04]  /*00e0*/  LEA.HI R3, R3, R0, RZ, 0x7 ;  /* 0x0000000003037211 */ /* 0x000fc800078f38ff */
[----:B------:R-:W-:-:S04]  /*00f0*/  LOP3.LUT R3, R3, 0xffffff80, RZ, 0xc0, !PT ;  /* 0xffffff8003037812 */ /* 0x000fc800078ec0ff */
[----:B------:R-:W-:-:S05]  /*0100*/  IADD3 R3, R0, -R3, RZ ;  /* 0x8000000300037210 */ /* 0x000fca0007ffe0ff */
[----:B--2---:R-:W-:-:S06]  /*0110*/  IMAD.WIDE R4, R3, 0x4, R4 ;  /* 0x0000000403047825 */ /* 0x004fcc00078e0204 */
[----:B------:R-:W2:Y:S01]  /*0120*/  LDG.E.EL.128 R4, desc[UR4][R4.64] ;  /* 0x0000000404047981 */ /* 0x000ea2000c2e1d00 */
[----:B----4-:R-:W-:-:S04]  /*0130*/  IMAD.WIDE R12, R3, 0x4, R12 ;  /* 0x00000004030c7825 */ /* 0x010fc800078e020c */
[----:B-----5:R-:W-:Y:S02]  /*0140*/  IMAD.WIDE R22, R0, 0x4, R22 ;  /* 0x0000000400167825 */ /* 0x020fe400078e0216 */
[----:B------:R-:W3:Y:S02]  /*0150*/  LDG.E.EL.128 R12, desc[UR4][R12.64] ;  /* 0x000000040c0c7981 */ /* 0x000ee4000c2e1d00 */
[C---:B0-----:R-:W-:Y:S02]  /*0160*/  IMAD.WIDE R20, R3.reuse, 0x4, R20 ;  /* 0x0000000403147825 */ /* 0x041fe400078e0214 */
[----:B------:R-:W3:Y:S02]  /*0170*/  LDG.E.128 R16, desc[UR4][R22.64+0x800] ;  /* 0x0008000416107981 */ /* 0x000ee4000c1e1d00 */
[----:B-1----:R-:W-:-:S04]  /*0180*/  IMAD.WIDE R24, R3, 0x4, R24 ;  /* 0x0000000403187825 */ /* 0x002fc800078e0218 */
[----:B--2---:R-:W-:Y:S01]  /*0190*/  FADD R6, R6, 9.9999997473787516356e-06 ;  /* 0x3727c5ac06067421 */ /* 0x004fe20000000000 */
[----:B------:R-:W-:Y:S01]  /*01a0*/  FADD R2, R4, 9.9999997473787516356e-06 ;  /* 0x3727c5ac04027421 */ /* 0x000fe20000000000 */
[----:B------:R-:W-:-:S03]  /*01b0*/  FADD R8, R5, 9.9999997473787516356e-06 ;  /* 0x3727c5ac05087421 */ /* 0x000fc60000000000 */
[----:B------:R-:W0:Y:S08]  /*01c0*/  MUFU.SQRT R26, R2 ;  /* 0x00000002001a7308 */ /* 0x000e300000002000 */
[----:B------:R-:W1:Y:S01]  /*01d0*/  MUFU.SQRT R6, R6 ;  /* 0x0000000600067308 */ /* 0x000e620000002000 */
[----:B0-----:R-:W-:-:S07]  /*01e0*/  FSETP.GT.AND P0, PT, R26, 8.50705917302346158658e+37, PT ;  /* 0x7e8000001a00780b */ /* 0x001fce0003f04000 */
[----:B------:R0:W2:Y:S01]  /*01f0*/  MUFU.SQRT R27, R8 ;  /* 0x00000008001b7308 */ /* 0x0000a20000002000 */
[----:B------:R-:W-:Y:S02]  /*0200*/  FSETP.GEU.AND P3, PT, R26, 1.175494350822287508e-38, PT ;  /* 0x008000001a00780b */ /* 0x000fe40003f6e000 */
[C---:B-1----:R-:W-:Y:S02]  /*0210*/  FSETP.GT.AND P2, PT, R6.reuse, 8.50705917302346158658e+37, PT ;  /* 0x7e8000000600780b */ /* 0x042fe40003f44000 */
[----:B------:R-:W-:Y:S01]  /*0220*/  FSETP.GEU.AND P5, PT, R6, 1.175494350822287508e-38, PT ;  /* 0x008000000600780b */ /* 0x000fe20003fae000 */
[----:B------:R-:W-:Y:S01]  /*0230*/  HFMA2.MMA R2, -RZ, RZ, 1.625, 0 ;  /* 0x3e800000ff027435 */ /* 0x000fe200000001ff */
[----:B0-----:R-:W4:Y:S01]  /*0240*/  LDG.E.128 R8, desc[UR4][R22.64] ;  /* 0x0000000416087981 */ /* 0x001f22000c1e1d00 */
[----:B------:R-:W-:Y:S01]  /*0250*/  @P0 FMUL R26, R26, 0.25 ;  /* 0x3e8000001a1a0820 */ /* 0x000fe20000400000 */
[----:B--2---:R-:W-:-:S05]  /*0260*/  FSETP.GT.AND P1, PT, R27, 8.50705917302346158658e+37, PT ;  /* 0x7e8000001b00780b */ /* 0x004fca0003f24000 */
[----:B------:R-:W-:Y:S01]  /*0270*/  @!P3 FMUL R26, R26, 16777216 ;  /* 0x4b8000001a1ab820 */ /* 0x000fe20000400000 */
[C---:B------:R-:W-:Y:S01]  /*0280*/  FSETP.GEU.AND P4, PT, R27.reuse, 1.175494350822287508e-38, PT ;  /* 0x008000001b00780b */ /* 0x040fe20003f8e000 */
[----:B------:R-:W-:Y:S02]  /*0290*/  @P2 FMUL R6, R6, 0.25 ;  /* 0x3e80000006062820 */ /* 0x000fe40000400000 */
[----:B------:R0:W1:Y:S01]  /*02a0*/  MUFU.RCP R5, R26 ;  /* 0x0000001a00057308 */ /* 0x0000620000001000 */
[----:B------:R-:W2:Y:S01]  /*02b0*/  LDG.E.EL.128 R20, desc[UR4][R20.64] ;  /* 0x0000000414147981 */ /* 0x000ea2000c2e1d00 */
[----:B------:R-:W-:Y:S02]  /*02c0*/  @!P5 FMUL R6, R6, 16777216 ;  /* 0x4b8000000606d820 */ /* 0x000fe40000400000 */
[----:B------:R-:W-:-:S04]  /*02d0*/  @P1 FMUL R27, R27, 0.25 ;  /* 0x3e8000001b1b1820 */ /* 0x000fc80000400000 */
[----:B------:R-:W5:Y:S02]  /*02e0*/  MUFU.RCP R6, R6 ;  /* 0x0000000600067308 */ /* 0x000f640000001000 */
[----:B------:R-:W-:Y:S01]  /*02f0*/  @!P4 FMUL R27, R27, 16777216 ;  /* 0x4b8000001b1bc820 */ /* 0x000fe20000400000 */
[----:B0-----:R-:W-:-:S05]  /*0300*/  FSEL R26, R2, 1, P0 ;  /* 0x3f800000021a7808 */ /* 0x001fca0000000000 */
[----:B------:R0:W-:Y:S01]  /*0310*/  MUFU.RCP R4, R27 ;  /* 0x0000001b00047308 */ /* 0x0001e20000001000 */
[----:B------:R-:W-:Y:S01]  /*0320*/  @!P3 FMUL R26, R26, 16777216 ;  /* 0x4b8000001a1ab820 */ /* 0x000fe20000400000 */
[----:B0-----:R-:W-:-:S03]  /*0330*/  FSEL R27, R2, 1, P2 ;  /* 0x3f800000021b7808 */ /* 0x001fc60001000000 */
[----:B-1----:R-:W-:Y:S02]  /*0340*/  FMUL R3, R5, R26 ;  /* 0x0000001a05037220 */ /* 0x002fe40000400000 */
[----:B------:R-:W-:-:S04]  /*0350*/  @!P5 FMUL R27, R27, 16777216 ;  /* 0x4b8000001b1bd820 */ /* 0x000fc80000400000 */
[----:B-----5:R-:W-:Y:S02]  /*0360*/  FMUL R5, R6, R27 ;  /* 0x0000001b06057220 */ /* 0x020fe40000400000 */
[----:B------:R-:W2:Y:S01]  /*0370*/  LDG.E.EL.128 R24, desc[UR4][R24.64] ;  /* 0x0000000418187981 */ /* 0x000ea2000c2e1d00 */
[----:B------:R-:W-:-:S04]  /*0380*/  FADD R7, R7, 9.9999997473787516356e-06 ;  /* 0x3727c5ac07077421 */ /* 0x000fc80000000000 */
[----:B------:R0:W1:Y:S01]  /*0390*/  MUFU.SQRT R28, R7 ;  /* 0x00000007001c7308 */ /* 0x0000620000002000 */
[----:B------:R-:W-:Y:S01]  /*03a0*/  FSEL R29, R2, 1, P1 ;  /* 0x3f800000021d7808 */ /* 0x000fe20000800000 */
[----:B0-----:R-:W0:Y:S01]  /*03b0*/  LDC.64 R6, c[0x0][0x238] ;  /* 0x00008e00ff067b82 */ /* 0x001e220000000a00 */
[C---:B-1----:R-:W-:Y:S02]  /*03c0*/  FSETP.GT.AND P0, PT, R28.reuse, 8.50705917302346158658e+37, PT ;  /* 0x7e8000001c00780b */ /* 0x042fe40003f04000 */
[----:B------:R-:W-:-:S11]  /*03d0*/  FSETP.GEU.AND P1, PT, R28, 1.175494350822287508e-38, PT ;  /* 0x008000001c00780b */ /* 0x000fd60003f2e000 */
[----:B------:R-:W-:-:S04]  /*03e0*/  @P0 FMUL R28, R28, 0.25 ;  /* 0x3e8000001c1c0820 */ /* 0x000fc80000400000 */
[----:B------:R-:W-:Y:S01]  /*03f0*/  @!P1 FMUL R28, R28, 16777216 ;  /* 0x4b8000001c1c9820 */ /* 0x000fe20000400000 */
[----:B------:R-:W-:-:S05]  /*0400*/  @!P4 FMUL R29, R29, 16777216 ;  /* 0x4b8000001d1dc820 */ /* 0x000fca0000400000 */
[----:B------:R-:W1:Y:S01]  /*0410*/  MUFU.RCP R28, R28 ;  /* 0x0000001c001c7308 */ /* 0x000e620000001000 */
[----:B------:R-:W-:Y:S01]  /*0420*/  FMUL R4, R4, R29 ;  /* 0x0000001d04047220 */ /* 0x000fe20000400000 */
[----:B------:R-:W-:-:S05]  /*0430*/  FSEL R29, R2, 1, P0 ;  /* 0x3f800000021d7808 */ /* 0x000fca0000000000 */
[----:B------:R-:W-:Y:S01]  /*0440*/  @!P1 FMUL R29, R29, 16777216 ;  /* 0x4b8000001d1d9820 */ /* 0x000fe20000400000 */
[----:B---3--:R-:W-:Y:S01]  /*0450*/  FADD R19, R19, -R15 ;  /* 0x8000000f13137221 */ /* 0x008fe20000000000 */
[----:B------:R-:W-:Y:S01]  /*0460*/  FADD R16, R16, -R12 ;  /* 0x8000000c10107221 */ /* 0x000fe20000000000 */
[----:B------:R-:W-:Y:S01]  /*0470*/  FADD R18, R18, -R14 ;  /* 0x8000000e12127221 */ /* 0x000fe20000000000 */
[----:B-1----:R-:W-:Y:S01]  /*0480*/  FMUL R2, R28, R29 ;  /* 0x0000001d1c027220 */ /* 0x002fe20000400000 */
[----:B------:R-:W-:Y:S01]  /*0490*/  FADD R17, R17, -R13 ;  /* 0x8000000d11117221 */ /* 0x000fe20000000000 */
[----:B----4-:R-:W-:Y:S01]  /*04a0*/  FADD R11, R11, -R15 ;  /* 0x8000000f0b0b7221 */ /* 0x010fe20000000000 */
[----:B------:R-:W-:Y:S01]  /*04b0*/  FADD R8, R8, -R12 ;  /* 0x8000000c08087221 */ /* 0x000fe20000000000 */
[----:B------:R-:W-:Y:S02]  /*04c0*/  FADD R12, R10, -R14 ;  /* 0x8000000e0a0c7221 */ /* 0x000fe40000000000 */
[C---:B------:R-:W-:Y:S01]  /*04d0*/  FMUL R10, R2.reuse, R11 ;  /* 0x0000000b020a7220 */ /* 0x040fe20000400000 */
[----:B------:R-:W-:Y:S01]  /*04e0*/  FMUL R2, R2, R19 ;  /* 0x0000001302027220 */ /* 0x000fe20000400000 */
[----:B------:R-:W-:Y:S01]  /*04f0*/  FADD R9, R9, -R13 ;  /* 0x8000000d09097221 */ /* 0x000fe20000000000 */
[C---:B------:R-:W-:Y:S01]  /*0500*/  FMUL R11, R5.reuse, R12 ;  /* 0x0000000c050b7220 */ /* 0x040fe20000400000 */
[----:B------:R-:W-:Y:S01]  /*0510*/  FMUL R5, R5, R18 ;  /* 0x0000001205057220 */ /* 0x000fe20000400000 */
[C---:B------:R-:W-:Y:S01]  /*0520*/  FMUL R15, R3.reuse, R8 ;  /* 0x00000008030f7220 */ /* 0x040fe20000400000 */
[C---:B------:R-:W-:Y:S01]  /*0530*/  FMUL R8, R4.reuse, R17 ;  /* 0x0000001104087220 */ /* 0x040fe20000400000 */
[----:B------:R-:W-:Y:S01]  /*0540*/  FMUL R13, R3, R16 ;  /* 0x00000010030d7220 */ /* 0x000fe20000400000 */
[----:B------:R-:W-:Y:S01]  /*0550*/  FMUL R12, R4, R9 ;  /* 0x00000009040c7220 */ /* 0x000fe20000400000 */
[----:B--2---:R-:W-:Y:S01]  /*0560*/  FFMA R2, R23, R2, R27 ;  /* 0x0000000217027223 */ /* 0x004fe2000000001b */
[----:B------:R-:W-:Y:S01]  /*0570*/  FFMA R5, R22, R5, R26 ;  /* 0x0000000516057223 */ /* 0x000fe2000000001a */
[----:B------:R-:W-:Y:S01]  /*0580*/  FFMA R8, R21, R8, R25 ;  /* 0x0000000815087223 */ /* 0x000fe20000000019 */
[----:B------:R-:W-:Y:S01]  /*0590*/  FFMA R10, R23, R10, R27 ;  /* 0x0000000a170a7223 */ /* 0x000fe2000000001b */
[C-C-:B------:R-:W-:Y:S01]  /*05a0*/  FFMA R3, R20.reuse, R15, R24.reuse ;  /* 0x0000000f14037223 */ /* 0x140fe20000000018 */
[----:B------:R-:W-:Y:S01]  /*05b0*/  FFMA R4, R20, R13, R24 ;  /* 0x0000000d14047223 */ /* 0x000fe20000000018 */
[----:B------:R-:W-:Y:S01]  /*05c0*/  FFMA R9, R21, R12, R25 ;  /* 0x0000000c15097223 */ /* 0x000fe20000000019 */
[----:B------:R-:W-:Y:S01]  /*05d0*/  FFMA R22, R22, R11, R26 ;  /* 0x0000000b16167223 */ /* 0x000fe2000000001a */
[----:B------:R-:W-:Y:S01]  /*05e0*/  FSETP.GEU.AND P6, PT, R2, RZ, PT ;  /* 0x000000ff0200720b */ /* 0x000fe20003fce000 */
[----:B0-----:R-:W-:Y:S01]  /*05f0*/  IMAD.WIDE R12, R0, 0x4, R6 ;  /* 0x00000004000c7825 */ /* 0x001fe200078e0206 */
[----:B------:R-:W-:-:S02]  /*0600*/  FSETP.GEU.AND P5, PT, R5, RZ, PT ;  /* 0x000000ff0500720b */ /* 0x000fc40003fae000 */
[----:B------:R-:W-:Y:S02]  /*0610*/  FSETP.GEU.AND P4, PT, R8, RZ, PT ;  /* 0x000000ff0800720b */ /* 0x000fe40003f8e000 */
[----:B------:R-:W-:Y:S02]  /*0620*/  FSETP.GEU.AND P3, PT, R10, RZ, PT ;  /* 0x000000ff0a00720b */ /* 0x000fe40003f6e000 */
[----:B------:R-:W-:Y:S02]  /*0630*/  SEL R7, R2, RZ, P6 ;  /* 0x000000ff02077207 */ /* 0x000fe40003000000 */
[----:B------:R-:W-:Y:S02]  /*0640*/  FSETP.GEU.AND P0, PT, R4, RZ, PT ;  /* 0x000000ff0400720b */ /* 0x000fe40003f0e000 */
[----:B------:R-:W-:Y:S02]  /*0650*/  FSETP.GEU.AND P2, PT, R22, RZ, PT ;  /* 0x000000ff1600720b */ /* 0x000fe40003f4e000 */
[----:B------:R-:W-:-:S02]  /*0660*/  FSETP.GEU.AND P1, PT, R9, RZ, PT ;  /* 0x000000ff0900720b */ /* 0x000fc40003f2e000 */
[----:B------:R-:W-:Y:S02]  /*0670*/  FSETP.GEU.AND P6, PT, R3, RZ, PT ;  /* 0x000000ff0300720b */ /* 0x000fe40003fce000 */
[----:B------:R-:W-:Y:S02]  /*0680*/  SEL R6, R5, RZ, P5 ;  /* 0x000000ff05067207 */ /* 0x000fe40002800000 */
[----:B------:R-:W-:Y:S02]  /*0690*/  SEL R5, R8, RZ, P4 ;  /* 0x000000ff08057207 */ /* 0x000fe40002000000 */
[----:B------:R-:W-:Y:S02]  /*06a0*/  SEL R11, R10, RZ, P3 ;  /* 0x000000ff0a0b7207 */ /* 0x000fe40001800000 */
[----:B------:R-:W-:Y:S02]  /*06b0*/  SEL R10, R22, RZ, P2 ;  /* 0x000000ff160a7207 */ /* 0x000fe40001000000 */
[----:B------:R-:W-:-:S02]  /*06c0*/  SEL R9, R9, RZ, P1 ;  /* 0x000000ff09097207 */ /* 0x000fc40000800000 */
[----:B------:R-:W-:Y:S02]  /*06d0*/  SEL R8, R3, RZ, P6 ;  /* 0x000000ff03087207 */ /* 0x000fe40003000000 */
[----:B------:R-:W-:-:S03]  /*06e0*/  SEL R4, R4, RZ, P0 ;  /* 0x000000ff04047207 */ /* 0x000fc60000000000 */
[----:B------:R-:W-:Y:S04]  /*06f0*/  STG.E.128 desc[UR4][R12.64], R8 ;  /* 0x000000080c007986 */ /* 0x000fe8000c101d04 */
[----:B------:R-:W-:Y:S01]  /*0700*/  STG.E.128 desc[UR4][R12.64+0x800], R4 ;  /* 0x000800040c007986 */ /* 0x000fe2000c101d04 */
[----:B------:R-:W-:Y:S05]  /*0710*/  EXIT ;  /* 0x000000000000794d */ /* 0x000fea0003800000 */
.L_x_0:
[----:B------:R-:W-:-:S00]  /*0720*/  BRA `(.L_x_0) ;  /* 0xfffffffc00fc7947 */ /* 0x000fc0000383ffff */
[----:B------:R-:W-:-:S00]  /*0730*/  NOP ;  /* 0x0000000000007918 */ /* 0x000fc00000000000 */
        /* <DEDUP_REMOVED lines=12> */
.L_x_1:


//--------------------- .nv.global.init           --------------------------
	.section	.nv.global.init,"aw",@progbits
.nv.global.init:
	.type		_$_str,@object
	.size		_$_str,(_$_str_$_2 - _$_str)
_$_str:
        /*0000*/ 	.byte	0x5f, 0x5f, 0x43, 0x55, 0x44, 0x41, 0x5f, 0x46, 0x54, 0x5a, 0x00
	.type		_$_str_$_2,@object
	.size		_$_str_$_2,(.L_1 - _$_str_$_2)
_$_str_$_2:
        /*000b*/ 	.byte	0x5f, 0x5f, 0x43, 0x55, 0x44, 0x41, 0x5f, 0x50, 0x52, 0x45, 0x43, 0x5f, 0x53, 0x51, 0x52, 0x54
        /*001b*/ 	.byte	0x00
.L_1:


//--------------------- .nv.constant0.triton_poi_fused__native_batch_norm_legit_no_training_relu_6 --------------------------
	.section	.nv.constant0.triton_poi_fused__native_batch_norm_legit_no_training_relu_6,"a",@progbits
	.sectionflags	@""
	.align	4
.nv.constant0.triton_poi_fused__native_batch_norm_legit_no_training_relu_6:
	.zero		580
